	.headerflags	@"EF_CUDA_TEXMODE_UNIFIED EF_CUDA_64BIT_ADDRESS EF_CUDA_ACCELERATORS EF_CUDA_SM90 EF_CUDA_VIRTUAL_SM(EF_CUDA_SM90)"
	.elftype	@"ET_EXEC"


//--------------------- .nv.info                  --------------------------
	.section	.nv.info,"",@"SHT_CUDA_INFO"
	.align	4


	//----- nvinfo : EIATTR_REGCOUNT
	.align		4
        /*0000*/ 	.byte	0x04, 0x2f
        /*0002*/ 	.short	(.L_1 - .L_0)
	.align		4
.L_0:
        /*0004*/ 	.word	index@(triton_poi_fused_convolution_6)
        /*0008*/ 	.word	0x0000000e


	//----- nvinfo : EIATTR_MIN_STACK_SIZE
	.align		4
.L_1:
        /*000c*/ 	.byte	0x04, 0x12
        /*000e*/ 	.short	(.L_3 - .L_2)
	.align		4
.L_2:
        /*0010*/ 	.word	index@(triton_poi_fused_convolution_6)
        /*0014*/ 	.word	0x00000000


	//----- nvinfo : EIATTR_FRAME_SIZE
	.align		4
.L_3:
        /*0018*/ 	.byte	0x04, 0x11
        /*001a*/ 	.short	(.L_5 - .L_4)
	.align		4
.L_4:
        /*001c*/ 	.word	index@(triton_poi_fused_convolution_6)
        /*0020*/ 	.word	0x00000000


	//----- nvinfo : EIATTR_MIN_STACK_SIZE
	.align		4
.L_5:
        /*0024*/ 	.byte	0x04, 0x12
        /*0026*/ 	.short	(.L_7 - .L_6)
	.align		4
.L_6:
        /*0028*/ 	.word	index@(triton_poi_fused_convolution_6)
        /*002c*/ 	.word	0x00000000
.L_7:


//--------------------- .nv.info.triton_poi_fused_convolution_6 --------------------------
	.section	.nv.info.triton_poi_fused_convolution_6,"",@"SHT_CUDA_INFO"
	.sectionflags	@""
	.align	4


	//----- nvinfo : EIATTR_CUDA_API_VERSION
	.align		4
        /*0000*/ 	.byte	0x04, 0x37
        /*0002*/ 	.short	(.L_9 - .L_8)
.L_8:
        /*0004*/ 	.word	0x0000007c


	//----- nvinfo : EIATTR_KPARAM_INFO
	.align		4
.L_9:
        /*0008*/ 	.byte	0x04, 0x17
        /*000a*/ 	.short	(.L_11 - .L_10)
.L_10:
        /*000c*/ 	.word	0x00000000
        /*0010*/ 	.short	0x0002
        /*0012*/ 	.short	0x0010
        /*0014*/ 	.byte	0x00, 0xf0, 0x11, 0x00


	//----- nvinfo : EIATTR_KPARAM_INFO
	.align		4
.L_11:
        /*0018*/ 	.byte	0x04, 0x17
        /*001a*/ 	.short	(.L_13 - .L_12)
.L_12:
        /*001c*/ 	.word	0x00000000
        /*0020*/ 	.short	0x0001
        /*0022*/ 	.short	0x0008
        /*0024*/ 	.byte	0x00, 0xf4, 0x21, 0x00


	//----- nvinfo : EIATTR_KPARAM_INFO
	.align		4
.L_13:
        /*0028*/ 	.byte	0x04, 0x17
        /*002a*/ 	.short	(.L_15 - .L_14)
.L_14:
        /*002c*/ 	.word	0x00000000
        /*0030*/ 	.short	0x0000
        /*0032*/ 	.short	0x0000
        /*0034*/ 	.byte	0x00, 0xf4, 0x21, 0x00


	//----- nvinfo : EIATTR_SPARSE_MMA_MASK
	.align		4
.L_15:
        /*0038*/ 	.byte	0x03, 0x50
        /*003a*/ 	.short	0x0000


	//----- nvinfo : EIATTR_MAXREG_COUNT
	.align		4
        /*003c*/ 	.byte	0x03, 0x1b
        /*003e*/ 	.short	0x00ff


	//----- nvinfo : EIATTR_EXIT_INSTR_OFFSETS
	.align		4
        /*0040*/ 	.byte	0x04, 0x1c
        /*0042*/ 	.short	(.L_17 - .L_16)


	//   ....[0]....
.L_16:
        /*0044*/ 	.word	0x00000190


	//----- nvinfo : EIATTR_REQNTID
	.align		4
.L_17:
        /*0048*/ 	.byte	0x04, 0x10
        /*004a*/ 	.short	(.L_19 - .L_18)
.L_18:
        /*004c*/ 	.word	0x00000080
        /*0050*/ 	.word	0x00000001
        /*0054*/ 	.word	0x00000001


	//----- nvinfo : EIATTR_CBANK_PARAM_SIZE
	.align		4
.L_19:
        /*0058*/ 	.byte	0x03, 0x19
        /*005a*/ 	.short	0x0014


	//----- nvinfo : EIATTR_PARAM_CBANK
	.align		4
        /*005c*/ 	.byte	0x04, 0x0a
        /*005e*/ 	.short	(.L_21 - .L_20)
	.align		4
.L_20:
        /*0060*/ 	.word	index@(.nv.constant0.triton_poi_fused_convolution_6)
        /*0064*/ 	.short	0x0210
        /*0066*/ 	.short	0x0014


	//----- nvinfo : EIATTR_SW_WAR
	.align		4
.L_21:
        /*0068*/ 	.byte	0x04, 0x36
        /*006a*/ 	.short	(.L_23 - .L_22)
.L_22:
        /*006c*/ 	.word	0x00000008
.L_23:


//--------------------- .nv.callgraph             --------------------------
	.section	.nv.callgraph,"",@"SHT_CUDA_CALLGRAPH"
	.align	4
	.sectionentsize	8
	.align		4
        /*0000*/ 	.word	0x00000000
	.align		4
        /*0004*/ 	.word	0xffffffff
	.align		4
        /*0008*/ 	.word	0x00000000
	.align		4
        /*000c*/ 	.word	0xfffffffe
	.align		4
        /*0010*/ 	.word	0x00000000
	.align		4
        /*0014*/ 	.word	0xfffffffd
	.align		4
        /*0018*/ 	.word	0x00000000
	.align		4
        /*001c*/ 	.word	0xfffffffc


//--------------------- .text.triton_poi_fused_convolution_6 --------------------------
	.section	.text.triton_poi_fused_convolution_6,"ax",@progbits
	.align	128
        .global         triton_poi_fused_convolution_6
        .type           triton_poi_fused_convolution_6,@function
        .size           triton_poi_fused_convolution_6,(.L_x_1 - triton_poi_fused_convolution_6)
        .other          triton_poi_fused_convolution_6,@"STO_CUDA_ENTRY STV_DEFAULT"
triton_poi_fused_convolution_6:
.text.triton_poi_fused_convolution_6:
[----:B------:R-:W-:Y:S01]  /*0000*/  LDC R1, c[0x0][0x28] ;  /* 0x00000a00ff017b82 */ /* 0x000fe20000000800 */
[----:B------:R-:W1:Y:S07]  /*0010*/  S2R R0, SR_TID.X ;  /* 0x0000000000007919 */ /* 0x000e6e0000002100 */
[----:B------:R-:W2:Y:S01]  /*0020*/  LDC.64 R4, c[0x0][0x218] ;  /* 0x00008600ff047b82 */ /* 0x000ea20000000a00 */
[----:B------:R-:W-:Y:S01]  /*0030*/  ULDC.64 UR4, c[0x0][0x208] ;  /* 0x0000820000047ab9 */ /* 0x000fe20000000a00 */
[----:B------:R-:W3:Y:S06]  /*0040*/  S2R R7, SR_CTAID.X ;  /* 0x0000000000077919 */ /* 0x000eec0000002500 */
[----:B------:R-:W4:Y:S01]  /*0050*/  LDC.64 R2, c[0x0][0x210] ;  /* 0x00008400ff027b82 */ /* 0x000f220000000a00 */
[----:B-1----:R-:W-:Y:S01]  /*0060*/  IMAD.SHL.U32 R0, R0, 0x4, RZ ;  /* 0x0000000400007824 */ /* 0x002fe200078e00ff */
[----:B---3--:R-:W-:-:S04]  /*0070*/  SHF.R.S32.HI R6, RZ, 0x16, R7 ;  /* 0x00000016ff067819 */ /* 0x008fc80000011407 */
[----:B------:R-:W-:Y:S02]  /*0080*/  LOP3.LUT R0, R0, 0x1fc, RZ, 0xc0, !PT ;  /* 0x000001fc00007812 */ /* 0x000fe400078ec0ff */
[----:B------:R-:W-:Y:S02]  /*0090*/  SGXT R6, R6, 0x1 ;  /* 0x000000010606781a */ /* 0x000fe40000000200 */
[----:B------:R-:W-:-:S04]  /*00a0*/  LEA R7, R7, R0, 0x9 ;  /* 0x0000000007077211 */ /* 0x000fc800078e48ff */
[----:B------:R-:W-:Y:S01]  /*00b0*/  LEA.HI R6, R6, R7, RZ, 0x8 ;  /* 0x0000000706067211 */ /* 0x000fe200078f40ff */
[----:B----4-:R-:W-:-:S03]  /*00c0*/  IMAD.WIDE R2, R7, 0x4, R2 ;  /* 0x0000000407027825 */ /* 0x010fc600078e0202 */
[----:B------:R-:W-:-:S04]  /*00d0*/  SHF.R.S32.HI R6, RZ, 0x8, R6 ;  /* 0x00000008ff067819 */ /* 0x000fc80000011406 */
[----:B------:R-:W-:-:S04]  /*00e0*/  LEA.HI R0, R6, R6, RZ, 0x6 ;  /* 0x0000000606007211 */ /* 0x000fc800078f30ff */
[----:B------:R-:W-:-:S05]  /*00f0*/  LOP3.LUT R9, R0, 0xffffffc0, RZ, 0xc0, !PT ;  /* 0xffffffc000097812 */ /* 0x000fca00078ec0ff */
[----:B------:R-:W-:-:S04]  /*0100*/  IMAD.IADD R9, R6, 0x1, -R9 ;  /* 0x0000000106097824 */ /* 0x000fc800078e0a09 */
[----:B--2---:R-:W-:Y:S02]  /*0110*/  IMAD.WIDE R4, R9, 0x4, R4 ;  /* 0x0000000409047825 */ /* 0x004fe400078e0204 */
[----:B------:R-:W2:Y:S04]  /*0120*/  LDG.E.128 R8, desc[UR4][R2.64] ;  /* 0x0000000402087981 */ /* 0x000ea8000c1e1d00 */
[----:B------:R-:W2:Y:S02]  /*0130*/  LDG.E.EL R4, desc[UR4][R4.64] ;  /* 0x0000000404047981 */ /* 0x000ea4000c2e1900 */
[--C-:B--2---:R-:W-:Y:S01]  /*0140*/  FADD R8, R8, R4.reuse ;  /* 0x0000000408087221 */ /* 0x104fe20000000000 */
[--C-:B------:R-:W-:Y:S01]  /*0150*/  FADD R9, R9, R4.reuse ;  /* 0x0000000409097221 */ /* 0x100fe20000000000 */
[--C-:B------:R-:W-:Y:S01]  /*0160*/  FADD R10, R10, R4.reuse ;  /* 0x000000040a0a7221 */ /* 0x100fe20000000000 */
[----:B------:R-:W-:-:S05]  /*0170*/  FADD R11, R11, R4 ;  /* 0x000000040b0b7221 */ /* 0x000fca0000000000 */
[----:B------:R-:W-:Y:S01]  /*0180*/  STG.E.128 desc[UR4][R2.64], R8 ;  /* 0x0000000802007986 */ /* 0x000fe2000c101d04 */
[----:B------:R-:W-:Y:S05]  /*0190*/  EXIT ;  /* 0x000000000000794d */ /* 0x000fea0003800000 */
.L_x_0:
[----:B------:R-:W-:-:S00]  /*01a0*/  BRA `(.L_x_0) ;  /* 0xfffffffc00fc7947 */ /* 0x000fc0000383ffff */
[----:B------:R-:W-:-:S00]  /*01b0*/  NOP ;  /* 0x0000000000007918 */ /* 0x000fc00000000000 */
        /* <DEDUP_REMOVED lines=12> */
.L_x_1:


//--------------------- .nv.constant0.triton_poi_fused_convolution_6 --------------------------
	.section	.nv.constant0.triton_poi_fused_convolution_6,"a",@progbits
	.sectionflags	@""
	.align	4
.nv.constant0.triton_poi_fused_convolution_6:
	.zero		548
